//
// Generated by NVIDIA NVVM Compiler
//
// Compiler Build ID: CL-36424714
// Cuda compilation tools, release 13.0, V13.0.88
// Based on NVVM 20.0.0
//

.version 9.0
.target sm_100
.address_size 64

	// .globl	_Z20matrixMultiplyKernelPfS_S_i

.visible .entry _Z20matrixMultiplyKernelPfS_S_i(
	.param .u64 .ptr .align 1 _Z20matrixMultiplyKernelPfS_S_i_param_0,
	.param .u64 .ptr .align 1 _Z20matrixMultiplyKernelPfS_S_i_param_1,
	.param .u64 .ptr .align 1 _Z20matrixMultiplyKernelPfS_S_i_param_2,
	.param .u32 _Z20matrixMultiplyKernelPfS_S_i_param_3
)
{
	.reg .pred 	%p<15>;
	.reg .b32 	%r<82>;
	.reg .b32 	%f<97>;
	.reg .b64 	%rd<59>;

	ld.param.u64 	%rd6, [_Z20matrixMultiplyKernelPfS_S_i_param_0];
	ld.param.u64 	%rd7, [_Z20matrixMultiplyKernelPfS_S_i_param_1];
	ld.param.u64 	%rd5, [_Z20matrixMultiplyKernelPfS_S_i_param_2];
	ld.param.u32 	%r43, [_Z20matrixMultiplyKernelPfS_S_i_param_3];
	cvta.to.global.u64 	%rd1, %rd7;
	cvta.to.global.u64 	%rd2, %rd6;
	mov.u32 	%r44, %ctaid.y;
	shl.b32 	%r45, %r44, 4;
	mov.u32 	%r46, %tid.y;
	add.s32 	%r1, %r45, %r46;
	mov.u32 	%r47, %ctaid.x;
	shl.b32 	%r2, %r47, 4;
	mov.u32 	%r3, %tid.x;
	add.s32 	%r4, %r2, %r3;
	setp.lt.s32 	%p2, %r43, 1;
	mov.f32 	%f76, 0f00000000;
	@%p2 bra 	$L__BB0_40;
	setp.ge.u32 	%p3, %r1, %r43;
	setp.ge.s32 	%p4, %r4, %r43;
	or.pred  	%p1, %p3, %p4;
	mul.lo.s32 	%r5, %r43, %r1;
	and.b32  	%r6, %r43, 7;
	setp.lt.u32 	%p5, %r43, 8;
	mov.f32 	%f76, 0f00000000;
	mov.b32 	%r80, 0;
	@%p5 bra 	$L__BB0_20;
	and.b32  	%r80, %r43, 2147483640;
	neg.s32 	%r77, %r80;
	mad.lo.s32 	%r76, %r43, 7, %r4;
	shl.b32 	%r10, %r43, 3;
	mad.lo.s32 	%r75, %r43, 6, %r4;
	mad.lo.s32 	%r74, %r43, 5, %r4;
	shl.b32 	%r49, %r43, 2;
	add.s32 	%r73, %r4, %r49;
	mad.lo.s32 	%r72, %r43, 3, %r4;
	shl.b32 	%r50, %r43, 1;
	add.s32 	%r71, %r4, %r50;
	add.s32 	%r51, %r3, %r43;
	add.s32 	%r70, %r51, %r2;
	mov.f32 	%f76, 0f00000000;
	mov.u32 	%r69, %r4;
	mov.u32 	%r78, %r5;
$L__BB0_3:
	.pragma "nounroll";
	@%p1 bra 	$L__BB0_5;
	mul.wide.u32 	%rd8, %r78, 4;
	add.s64 	%rd9, %rd2, %rd8;
	ld.global.f32 	%f43, [%rd9];
	mul.wide.s32 	%rd10, %r69, 4;
	add.s64 	%rd11, %rd1, %rd10;
	ld.global.f32 	%f44, [%rd11];
	fma.rn.f32 	%f76, %f43, %f44, %f76;
$L__BB0_5:
	mul.wide.u32 	%rd12, %r78, 4;
	add.s64 	%rd3, %rd2, %rd12;
	@%p1 bra 	$L__BB0_7;
	ld.global.f32 	%f45, [%rd3+4];
	mul.wide.s32 	%rd13, %r70, 4;
	add.s64 	%rd14, %rd1, %rd13;
	ld.global.f32 	%f46, [%rd14];
	fma.rn.f32 	%f76, %f45, %f46, %f76;
$L__BB0_7:
	@%p1 bra 	$L__BB0_9;
	ld.global.f32 	%f47, [%rd3+8];
	mul.wide.s32 	%rd15, %r71, 4;
	add.s64 	%rd16, %rd1, %rd15;
	ld.global.f32 	%f48, [%rd16];
	fma.rn.f32 	%f76, %f47, %f48, %f76;
$L__BB0_9:
	@%p1 bra 	$L__BB0_11;
	ld.global.f32 	%f49, [%rd3+12];
	mul.wide.s32 	%rd17, %r72, 4;
	add.s64 	%rd18, %rd1, %rd17;
	ld.global.f32 	%f50, [%rd18];
	fma.rn.f32 	%f76, %f49, %f50, %f76;
$L__BB0_11:
	@%p1 bra 	$L__BB0_13;
	ld.global.f32 	%f51, [%rd3+16];
	mul.wide.s32 	%rd19, %r73, 4;
	add.s64 	%rd20, %rd1, %rd19;
	ld.global.f32 	%f52, [%rd20];
	fma.rn.f32 	%f76, %f51, %f52, %f76;
$L__BB0_13:
	@%p1 bra 	$L__BB0_15;
	ld.global.f32 	%f53, [%rd3+20];
	mul.wide.s32 	%rd21, %r74, 4;
	add.s64 	%rd22, %rd1, %rd21;
	ld.global.f32 	%f54, [%rd22];
	fma.rn.f32 	%f76, %f53, %f54, %f76;
$L__BB0_15:
	@%p1 bra 	$L__BB0_17;
	ld.global.f32 	%f55, [%rd3+24];
	mul.wide.s32 	%rd23, %r75, 4;
	add.s64 	%rd24, %rd1, %rd23;
	ld.global.f32 	%f56, [%rd24];
	fma.rn.f32 	%f76, %f55, %f56, %f76;
$L__BB0_17:
	@%p1 bra 	$L__BB0_19;
	ld.global.f32 	%f57, [%rd3+28];
	mul.wide.s32 	%rd25, %r76, 4;
	add.s64 	%rd26, %rd1, %rd25;
	ld.global.f32 	%f58, [%rd26];
	fma.rn.f32 	%f76, %f57, %f58, %f76;
$L__BB0_19:
	add.s32 	%r78, %r78, 8;
	add.s32 	%r77, %r77, 8;
	add.s32 	%r76, %r76, %r10;
	add.s32 	%r75, %r75, %r10;
	add.s32 	%r74, %r74, %r10;
	add.s32 	%r73, %r73, %r10;
	add.s32 	%r72, %r72, %r10;
	add.s32 	%r71, %r71, %r10;
	add.s32 	%r70, %r70, %r10;
	add.s32 	%r69, %r69, %r10;
	setp.ne.s32 	%p6, %r77, 0;
	@%p6 bra 	$L__BB0_3;
$L__BB0_20:
	setp.eq.s32 	%p7, %r6, 0;
	@%p7 bra 	$L__BB0_40;
	and.b32  	%r38, %r43, 3;
	setp.lt.u32 	%p8, %r6, 4;
	@%p8 bra 	$L__BB0_31;
	@%p1 bra 	$L__BB0_24;
	add.s32 	%r52, %r80, %r5;
	mul.wide.u32 	%rd27, %r52, 4;
	add.s64 	%rd28, %rd2, %rd27;
	ld.global.f32 	%f60, [%rd28];
	mad.lo.s32 	%r53, %r80, %r43, %r4;
	mul.wide.s32 	%rd29, %r53, 4;
	add.s64 	%rd30, %rd1, %rd29;
	ld.global.f32 	%f61, [%rd30];
	fma.rn.f32 	%f76, %f60, %f61, %f76;
$L__BB0_24:
	cvt.u64.u32 	%rd31, %r5;
	cvt.u64.u32 	%rd32, %r80;
	add.s64 	%rd33, %rd32, %rd31;
	shl.b64 	%rd34, %rd33, 2;
	add.s64 	%rd4, %rd2, %rd34;
	@%p1 bra 	$L__BB0_26;
	ld.global.f32 	%f62, [%rd4+4];
	mad.lo.s32 	%r54, %r43, %r80, %r43;
	add.s32 	%r55, %r54, %r4;
	mul.wide.s32 	%rd35, %r55, 4;
	add.s64 	%rd36, %rd1, %rd35;
	ld.global.f32 	%f63, [%rd36];
	fma.rn.f32 	%f76, %f62, %f63, %f76;
$L__BB0_26:
	@%p1 bra 	$L__BB0_28;
	add.s32 	%r56, %r80, 2;
	ld.global.f32 	%f64, [%rd4+8];
	mad.lo.s32 	%r57, %r56, %r43, %r4;
	mul.wide.s32 	%rd37, %r57, 4;
	add.s64 	%rd38, %rd1, %rd37;
	ld.global.f32 	%f65, [%rd38];
	fma.rn.f32 	%f76, %f64, %f65, %f76;
$L__BB0_28:
	@%p1 bra 	$L__BB0_30;
	add.s32 	%r58, %r80, 3;
	ld.global.f32 	%f66, [%rd4+12];
	mad.lo.s32 	%r59, %r58, %r43, %r4;
	mul.wide.s32 	%rd39, %r59, 4;
	add.s64 	%rd40, %rd1, %rd39;
	ld.global.f32 	%f67, [%rd40];
	fma.rn.f32 	%f76, %f66, %f67, %f76;
$L__BB0_30:
	add.s32 	%r80, %r80, 4;
$L__BB0_31:
	setp.eq.s32 	%p9, %r38, 0;
	@%p9 bra 	$L__BB0_40;
	setp.eq.s32 	%p10, %r38, 1;
	mov.f32 	%f95, %f76;
	@%p10 bra 	$L__BB0_38;
	@%p1 bra 	$L__BB0_35;
	add.s32 	%r60, %r80, %r5;
	mul.wide.u32 	%rd41, %r60, 4;
	add.s64 	%rd42, %rd2, %rd41;
	ld.global.f32 	%f69, [%rd42];
	mad.lo.s32 	%r61, %r80, %r43, %r4;
	mul.wide.s32 	%rd43, %r61, 4;
	add.s64 	%rd44, %rd1, %rd43;
	ld.global.f32 	%f70, [%rd44];
	fma.rn.f32 	%f76, %f69, %f70, %f76;
$L__BB0_35:
	@%p1 bra 	$L__BB0_37;
	cvt.u64.u32 	%rd45, %r5;
	cvt.u64.u32 	%rd46, %r80;
	add.s64 	%rd47, %rd46, %rd45;
	shl.b64 	%rd48, %rd47, 2;
	add.s64 	%rd49, %rd2, %rd48;
	ld.global.f32 	%f71, [%rd49+4];
	mad.lo.s32 	%r62, %r43, %r80, %r43;
	add.s32 	%r63, %r62, %r4;
	mul.wide.s32 	%rd50, %r63, 4;
	add.s64 	%rd51, %rd1, %rd50;
	ld.global.f32 	%f72, [%rd51];
	fma.rn.f32 	%f76, %f71, %f72, %f76;
$L__BB0_37:
	add.s32 	%r80, %r80, 2;
	mov.f32 	%f95, %f76;
$L__BB0_38:
	and.b32  	%r64, %r43, 1;
	setp.eq.b32 	%p11, %r64, 1;
	not.pred 	%p12, %p11;
	or.pred  	%p13, %p12, %p1;
	selp.f32 	%f76, %f95, %f76, %p11;
	@%p13 bra 	$L__BB0_40;
	add.s32 	%r65, %r80, %r5;
	mul.wide.u32 	%rd52, %r65, 4;
	add.s64 	%rd53, %rd2, %rd52;
	ld.global.f32 	%f73, [%rd53];
	mad.lo.s32 	%r66, %r80, %r43, %r4;
	mul.wide.s32 	%rd54, %r66, 4;
	add.s64 	%rd55, %rd1, %rd54;
	ld.global.f32 	%f74, [%rd55];
	fma.rn.f32 	%f76, %f73, %f74, %f95;
$L__BB0_40:
	max.s32 	%r67, %r1, %r4;
	setp.ge.s32 	%p14, %r67, %r43;
	@%p14 bra 	$L__BB0_42;
	mad.lo.s32 	%r68, %r43, %r1, %r4;
	cvta.to.global.u64 	%rd56, %rd5;
	mul.wide.s32 	%rd57, %r68, 4;
	add.s64 	%rd58, %rd56, %rd57;
	st.global.f32 	[%rd58], %f76;
$L__BB0_42:
	ret;

}


// ===== COMPILED SASS (sm_100) =====

	.target	sm_100

	.elftype	@"ET_EXEC"


//--------------------- .note.nv.tkinfo           --------------------------
	.section	.note.nv.tkinfo,"",@"SHT_NOTE"
	.sectionflags	@"SHF_NOTE_NV_TKINFO"
	.tkinfo
        /*0018*/ 	.word	0x00000002
        /*0030*/ 	.string	""
        /*0030*/ 	.string	"ptxas"
        /*0030*/ 	.string	"Cuda compilation tools, release 13.0, V13.0.88"
        /*0030*/ 	.string	"Build cuda_13.0.r13.0/compiler.36424714_0"
        /*0030*/ 	.string	"-arch sm_100 -m 64 "



//--------------------- .note.nv.cuinfo           --------------------------
	.section	.note.nv.cuinfo,"",@"SHT_NOTE"
	.sectionflags	@"SHF_NOTE_NV_CUINFO"
        /*0018*/ 	.short	0x0002
        /*001a*/ 	.short	0x0064
        /*001c*/ 	.short	0x0082
	.zero		2


//--------------------- .nv.info                  --------------------------
	.section	.nv.info,"",@"SHT_CUDA_INFO"
	.align	4


	//----- nvinfo : EIATTR_REGCOUNT
	.align		4
        /*0000*/ 	.byte	0x04, 0x2f
        /*0002*/ 	.short	(.L_1 - .L_0)
	.align		4
.L_0:
        /*0004*/ 	.word	index@(_Z20matrixMultiplyKernelPfS_S_i)
        /*0008*/ 	.word	0x00000020


	//----- nvinfo : EIATTR_FRAME_SIZE
	.align		4
.L_1:
        /*000c*/ 	.byte	0x04, 0x11
        /*000e*/ 	.short	(.L_3 - .L_2)
	.align		4
.L_2:
        /*0010*/ 	.word	index@(_Z20matrixMultiplyKernelPfS_S_i)
        /*0014*/ 	.word	0x00000000


	//----- nvinfo : EIATTR_MIN_STACK_SIZE
	.align		4
.L_3:
        /*0018*/ 	.byte	0x04, 0x12
        /*001a*/ 	.short	(.L_5 - .L_4)
	.align		4
.L_4:
        /*001c*/ 	.word	index@(_Z20matrixMultiplyKernelPfS_S_i)
        /*0020*/ 	.word	0x00000000
.L_5:


//--------------------- .nv.compat                --------------------------
	.section	.nv.compat,"",@"SHT_CUDA_COMPAT_INFO"
	.align	4
        /*0000*/ 	.byte	0x02, 0x09, 0x00, 0x00, 0x02, 0x02, 0x01, 0x00, 0x02, 0x05, 0x05, 0x00, 0x03, 0x07, 0x01, 0x01
        /*0010*/ 	.byte	0x02, 0x03, 0x00, 0x00, 0x02, 0x06, 0x01, 0x00, 0x04, 0x0b, 0x08, 0x00, 0x09, 0x00, 0x00, 0x00
        /*0020*/ 	.byte	0x00, 0x00, 0x00, 0x00


//--------------------- .nv.info._Z20matrixMultiplyKernelPfS_S_i --------------------------
	.section	.nv.info._Z20matrixMultiplyKernelPfS_S_i,"",@"SHT_CUDA_INFO"
	.sectionflags	@""
	.align	4


	//----- nvinfo : EIATTR_CUDA_API_VERSION
	.align		4
        /*0000*/ 	.byte	0x04, 0x37
        /*0002*/ 	.short	(.L_7 - .L_6)
.L_6:
        /*0004*/ 	.word	0x00000082


	//----- nvinfo : EIATTR_KPARAM_INFO
	.align		4
.L_7:
        /*0008*/ 	.byte	0x04, 0x17
        /*000a*/ 	.short	(.L_9 - .L_8)
.L_8:
        /*000c*/ 	.word	0x00000000
        /*0010*/ 	.short	0x0003
        /*0012*/ 	.short	0x0018
        /*0014*/ 	.byte	0x00, 0xf0, 0x11, 0x00


	//----- nvinfo : EIATTR_KPARAM_INFO
	.align		4
.L_9:
        /*0018*/ 	.byte	0x04, 0x17
        /*001a*/ 	.short	(.L_11 - .L_10)
.L_10:
        /*001c*/ 	.word	0x00000000
        /*0020*/ 	.short	0x0002
        /*0022*/ 	.short	0x0010
        /*0024*/ 	.byte	0x00, 0xf5, 0x21, 0x00


	//----- nvinfo : EIATTR_KPARAM_INFO
	.align		4
.L_11:
        /*0028*/ 	.byte	0x04, 0x17
        /*002a*/ 	.short	(.L_13 - .L_12)
.L_12:
        /*002c*/ 	.word	0x00000000
        /*0030*/ 	.short	0x0001
        /*0032*/ 	.short	0x0008
        /*0034*/ 	.byte	0x00, 0xf5, 0x21, 0x00


	//----- nvinfo : EIATTR_KPARAM_INFO
	.align		4
.L_13:
        /*0038*/ 	.byte	0x04, 0x17
        /*003a*/ 	.short	(.L_15 - .L_14)
.L_14:
        /*003c*/ 	.word	0x00000000
        /*0040*/ 	.short	0x0000
        /*0042*/ 	.short	0x0000
        /*0044*/ 	.byte	0x00, 0xf5, 0x21, 0x00


	//----- nvinfo : EIATTR_SPARSE_MMA_MASK
	.align		4
.L_15:
        /*0048*/ 	.byte	0x03, 0x50
        /*004a*/ 	.short	0x0000


	//----- nvinfo : EIATTR_MAXREG_COUNT
	.align		4
        /*004c*/ 	.byte	0x03, 0x1b
        /*004e*/ 	.short	0x00ff


	//----- nvinfo : EIATTR_MERCURY_ISA_VERSION
	.align		4
        /*0050*/ 	.byte	0x03, 0x5f
        /*0052*/ 	.short	0x0101


	//----- nvinfo : EIATTR_VRC_CTA_INIT_COUNT
	.align		4
        /*0054*/ 	.byte	0x02, 0x4a
	.zero		1
	.zero		1


	//----- nvinfo : EIATTR_EXIT_INSTR_OFFSETS
	.align		4
        /*0058*/ 	.byte	0x04, 0x1c
        /*005a*/ 	.short	(.L_17 - .L_16)


	//   ....[0]....
.L_16:
        /*005c*/ 	.word	0x00000af0


	//   ....[1]....
        /*0060*/ 	.word	0x00000b40


	//----- nvinfo : EIATTR_CBANK_PARAM_SIZE
	.align		4
.L_17:
        /*0064*/ 	.byte	0x03, 0x19
        /*0066*/ 	.short	0x001c


	//----- nvinfo : EIATTR_PARAM_CBANK
	.align		4
        /*0068*/ 	.byte	0x04, 0x0a
        /*006a*/ 	.short	(.L_19 - .L_18)
	.align		4
.L_18:
        /*006c*/ 	.word	index@(.nv.constant0._Z20matrixMultiplyKernelPfS_S_i)
        /*0070*/ 	.short	0x0380
        /*0072*/ 	.short	0x001c


	//----- nvinfo : EIATTR_SW_WAR
	.align		4
.L_19:
        /*0074*/ 	.byte	0x04, 0x36
        /*0076*/ 	.short	(.L_21 - .L_20)
.L_20:
        /*0078*/ 	.word	0x00000008
.L_21:


//--------------------- .nv.callgraph             --------------------------
	.section	.nv.callgraph,"",@"SHT_CUDA_CALLGRAPH"
	.align	4
	.sectionentsize	8
	.align		4
        /*0000*/ 	.word	0x00000000
	.align		4
        /*0004*/ 	.word	0xffffffff
	.align		4
        /*0008*/ 	.word	0x00000000
	.align		4
        /*000c*/ 	.word	0xfffffffe
	.align		4
        /*0010*/ 	.word	0x00000000
	.align		4
        /*0014*/ 	.word	0xfffffffd
	.align		4
        /*0018*/ 	.word	0x00000000
	.align		4
        /*001c*/ 	.word	0xfffffffc


//--------------------- .text._Z20matrixMultiplyKernelPfS_S_i --------------------------
	.section	.text._Z20matrixMultiplyKernelPfS_S_i,"ax",@progbits
	.align	128
        .global         _Z20matrixMultiplyKernelPfS_S_i
        .type           _Z20matrixMultiplyKernelPfS_S_i,@function
        .size           _Z20matrixMultiplyKernelPfS_S_i,(.L_x_6 - _Z20matrixMultiplyKernelPfS_S_i)
        .other          _Z20matrixMultiplyKernelPfS_S_i,@"STO_CUDA_ENTRY STV_DEFAULT"
_Z20matrixMultiplyKernelPfS_S_i:
.text._Z20matrixMultiplyKernelPfS_S_i:
[----:B------:R-:W-:Y:S01]  /*0000*/  LDC R1, c[0x0][0x37c] ;  /* 0x0000df00ff017b82 */ /* 0x000fe20000000800 */
[----:B------:R-:W0:Y:S01]  /*0010*/  LDCU UR6, c[0x0][0x398] ;  /* 0x00007300ff0677ac */ /* 0x000e220008000800 */
[----:B------:R-:W1:Y:S01]  /*0020*/  S2R R0, SR_CTAID.Y ;  /* 0x0000000000007919 */ /* 0x000e620000002600 */
[----:B------:R-:W-:Y:S01]  /*0030*/  HFMA2 R2, -RZ, RZ, 0, 0 ;  /* 0x00000000ff027431 */ /* 0x000fe200000001ff */
[----:B------:R-:W2:Y:S01]  /*0040*/  LDCU.64 UR4, c[0x0][0x358] ;  /* 0x00006b00ff0477ac */ /* 0x000ea20008000a00 */
[----:B------:R-:W1:Y:S01]  /*0050*/  S2R R3, SR_TID.Y ;  /* 0x0000000000037919 */ /* 0x000e620000002200 */
[----:B------:R-:W3:Y:S01]  /*0060*/  S2R R8, SR_CTAID.X ;  /* 0x0000000000087919 */ /* 0x000ee20000002500 */
[----:B------:R-:W3:Y:S01]  /*0070*/  S2R R13, SR_TID.X ;  /* 0x00000000000d7919 */ /* 0x000ee20000002100 */
[----:B0-----:R-:W-:-:S04]  /*0080*/  MOV R16, UR6 ;  /* 0x0000000600107c02 */ /* 0x001fc80008000f00 */
[----:B------:R-:W-:Y:S02]  /*0090*/  ISETP.GE.AND P0, PT, R16, 0x1, PT ;  /* 0x000000011000780c */ /* 0x000fe40003f06270 */
[----:B-1----:R-:W-:Y:S02]  /*00a0*/  LEA R0, R0, R3, 0x4 ;  /* 0x0000000300007211 */ /* 0x002fe400078e20ff */
[----:B---3--:R-:W-:-:S09]  /*00b0*/  LEA R3, R8, R13, 0x4 ;  /* 0x0000000d08037211 */ /* 0x008fd200078e20ff */
[----:B--2---:R-:W-:Y:S05]  /*00c0*/  @!P0 BRA `(.L_x_0) ;  /* 0x0000000800808947 */ /* 0x004fea0003800000 */
[----:B------:R-:W-:Y:S01]  /*00d0*/  ISETP.GE.U32.AND P2, PT, R16, 0x8, PT ;  /* 0x000000081000780c */ /* 0x000fe20003f46070 */
[-C--:B------:R-:W-:Y:S01]  /*00e0*/  IMAD R5, R0, R16.reuse, RZ ;  /* 0x0000001000057224 */ /* 0x080fe200078e02ff */
[----:B------:R-:W-:Y:S01]  /*00f0*/  LOP3.LUT R4, R16, 0x7, RZ, 0xc0, !PT ;  /* 0x0000000710047812 */ /* 0x000fe200078ec0ff */
[----:B------:R-:W-:Y:S01]  /*0100*/  IMAD.MOV.U32 R6, RZ, RZ, RZ ;  /* 0x000000ffff067224 */ /* 0x000fe200078e00ff */
[-C--:B------:R-:W-:Y:S02]  /*0110*/  ISETP.GE.AND P0, PT, R3, R16.reuse, PT ;  /* 0x000000100300720c */ /* 0x080fe40003f06270 */
[----:B------:R-:W-:Y:S02]  /*0120*/  ISETP.NE.AND P1, PT, R4, RZ, PT ;  /* 0x000000ff0400720c */ /* 0x000fe40003f25270 */
[----:B------:R-:W-:Y:S02]  /*0130*/  MOV R2, RZ ;  /* 0x000000ff00027202 */ /* 0x000fe40000000f00 */
[----:B------:R-:W-:-:S03]  /*0140*/  ISETP.GE.U32.OR P0, PT, R0, R16, P0 ;  /* 0x000000100000720c */ /* 0x000fc60000706470 */
[----:B------:R-:W-:Y:S10]  /*0150*/  @!P2 BRA `(.L_x_1) ;  /* 0x000000040018a947 */ /* 0x000ff40003800000 */
[----:B------:R-:W-:Y:S01]  /*0160*/  IADD3 R13, PT, PT, R13, R16, RZ ;  /* 0x000000100d0d7210 */ /* 0x000fe20007ffe0ff */
[C-C-:B------:R-:W-:Y:S01]  /*0170*/  IMAD R20, R16.reuse, 0x7, R3.reuse ;  /* 0x0000000710147824 */ /* 0x140fe200078e0203 */
[C---:B------:R-:W-:Y:S01]  /*0180*/  LOP3.LUT R6, R16.reuse, 0x7ffffff8, RZ, 0xc0, !PT ;  /* 0x7ffffff810067812 */ /* 0x040fe200078ec0ff */
[--C-:B------:R-:W-:Y:S01]  /*0190*/  IMAD R7, R16, 0x6, R3.reuse ;  /* 0x0000000610077824 */ /* 0x100fe200078e0203 */
[----:B------:R-:W-:Y:S01]  /*01a0*/  LEA R13, R8, R13, 0x4 ;  /* 0x0000000d080d7211 */ /* 0x000fe200078e20ff */
[C-C-:B------:R-:W-:Y:S01]  /*01b0*/  IMAD R9, R16.reuse, 0x5, R3.reuse ;  /* 0x0000000510097824 */ /* 0x140fe200078e0203 */
[CC--:B------:R-:W-:Y:S01]  /*01c0*/  LEA R10, R16.reuse, R3.reuse, 0x2 ;  /* 0x00000003100a7211 */ /* 0x0c0fe200078e10ff */
[C---:B------:R-:W-:Y:S01]  /*01d0*/  IMAD R11, R16.reuse, 0x3, R3 ;  /* 0x00000003100b7824 */ /* 0x040fe200078e0203 */
[-C--:B------:R-:W-:Y:S01]  /*01e0*/  LEA R12, R16, R3.reuse, 0x1 ;  /* 0x00000003100c7211 */ /* 0x080fe200078e08ff */
[----:B------:R-:W-:Y:S01]  /*01f0*/  IMAD.MOV.U32 R2, RZ, RZ, RZ ;  /* 0x000000ffff027224 */ /* 0x000fe200078e00ff */
[----:B------:R-:W-:-:S02]  /*0200*/  MOV R8, R3 ;  /* 0x0000000300087202 */ /* 0x000fc40000000f00 */
[----:B------:R-:W-:Y:S02]  /*0210*/  MOV R21, R5 ;  /* 0x0000000500157202 */ /* 0x000fe40000000f00 */
[----:B------:R-:W-:-:S07]  /*0220*/  IADD3 R22, PT, PT, -R6, RZ, RZ ;  /* 0x000000ff06167210 */ /* 0x000fce0007ffe1ff */
.L_x_2:
[----:B------:R-:W0:Y:S08]  /*0230*/  LDC.64 R26, c[0x0][0x380] ;  /* 0x0000e000ff1a7b82 */ /* 0x000e300000000a00 */
[----:B------:R-:W1:Y:S08]  /*0240*/  LDC.64 R24, c[0x0][0x388] ;  /* 0x0000e200ff187b82 */ /* 0x000e700000000a00 */
[----:B------:R-:W2:Y:S08]  /*0250*/  @!P0 LDC.64 R18, c[0x0][0x388] ;  /* 0x0000e200ff128b82 */ /* 0x000eb00000000a00 */
[----:B------:R-:W3:Y:S01]  /*0260*/  LDC.64 R14, c[0x0][0x380] ;  /* 0x0000e000ff0e7b82 */ /* 0x000ee20000000a00 */
[----:B0-----:R-:W-:-:S06]  /*0270*/  @!P0 IMAD.WIDE.U32 R26, R21, 0x4, R26 ;  /* 0x00000004151a8825 */ /* 0x001fcc00078e001a */
[----:B------:R-:W4:Y:S01]  /*0280*/  @!P0 LDG.E R27, desc[UR4][R26.64] ;  /* 0x000000041a1b8981 */ /* 0x000f22000c1e1900 */
[----:B------:R-:W0:Y:S01]  /*0290*/  @!P0 LDC.64 R28, c[0x0][0x388] ;  /* 0x0000e200ff1c8b82 */ /* 0x000e220000000a00 */
[----:B-1----:R-:W-:-:S06]  /*02a0*/  @!P0 IMAD.WIDE R24, R8, 0x4, R24 ;  /* 0x0000000408188825 */ /* 0x002fcc00078e0218 */
[----:B------:R-:W4:Y:S01]  /*02b0*/  @!P0 LDG.E R24, desc[UR4][R24.64] ;  /* 0x0000000418188981 */ /* 0x000f22000c1e1900 */
[----:B------:R-:W1:Y:S01]  /*02c0*/  @!P0 LDC.64 R16, c[0x0][0x388] ;  /* 0x0000e200ff108b82 */ /* 0x000e620000000a00 */
[----:B--2---:R-:W-:-:S06]  /*02d0*/  @!P0 IMAD.WIDE R18, R13, 0x4, R18 ;  /* 0x000000040d128825 */ /* 0x004fcc00078e0212 */
[----:B------:R-:W2:Y:S01]  /*02e0*/  @!P0 LDG.E R18, desc[UR4][R18.64] ;  /* 0x0000000412128981 */ /* 0x000ea2000c1e1900 */
[----:B---3--:R-:W-:-:S05]  /*02f0*/  IMAD.WIDE.U32 R14, R21, 0x4, R14 ;  /* 0x00000004150e7825 */ /* 0x008fca00078e000e */
[----:B------:R-:W3:Y:S01]  /*0300*/  @!P0 LDG.E R25, desc[UR4][R14.64+0x8] ;  /* 0x000008040e198981 */ /* 0x000ee2000c1e1900 */
[----:B0-----:R-:W-:-:S03]  /*0310*/  @!P0 IMAD.WIDE R28, R12, 0x4, R28 ;  /* 0x000000040c1c8825 */ /* 0x001fc600078e021c */
[----:B------:R-:W2:Y:S04]  /*0320*/  @!P0 LDG.E R19, desc[UR4][R14.64+0x4] ;  /* 0x000004040e138981 */ /* 0x000ea8000c1e1900 */
[----:B------:R-:W3:Y:S01]  /*0330*/  @!P0 LDG.E R23, desc[UR4][R28.64] ;  /* 0x000000041c178981 */ /* 0x000ee2000c1e1900 */
[----:B-1----:R-:W-:-:S06]  /*0340*/  @!P0 IMAD.WIDE R16, R11, 0x4, R16 ;  /* 0x000000040b108825 */ /* 0x002fcc00078e0210 */
[----:B------:R0:W5:Y:S04]  /*0350*/  @!P0 LDG.E R17, desc[UR4][R16.64] ;  /* 0x0000000410118981 */ /* 0x000168000c1e1900 */
[----:B------:R-:W5:Y:S01]  /*0360*/  @!P0 LDG.E R29, desc[UR4][R14.64+0xc] ;  /* 0x00000c040e1d8981 */ /* 0x000f62000c1e1900 */
[----:B------:R-:W-:Y:S01]  /*0370*/  IADD3 R22, PT, PT, R22, 0x8, RZ ;  /* 0x0000000816167810 */ /* 0x000fe20007ffe0ff */
[----:B0-----:R-:W0:Y:S01]  /*0380*/  LDC R16, c[0x0][0x398] ;  /* 0x0000e600ff107b82 */ /* 0x001e220000000800 */
[----:B----4-:R-:W-:-:S07]  /*0390*/  @!P0 FFMA R2, R27, R24, R2 ;  /* 0x000000181b028223 */ /* 0x010fce0000000002 */
[----:B------:R-:W1:Y:S01]  /*03a0*/  @!P0 LDC.64 R26, c[0x0][0x388] ;  /* 0x0000e200ff1a8b82 */ /* 0x000e620000000a00 */
[----:B--2---:R-:W-:-:S07]  /*03b0*/  @!P0 FFMA R2, R19, R18, R2 ;  /* 0x0000001213028223 */ /* 0x004fce0000000002 */
[----:B------:R-:W2:Y:S01]  /*03c0*/  @!P0 LDC.64 R18, c[0x0][0x388] ;  /* 0x0000e200ff128b82 */ /* 0x000ea20000000a00 */
[----:B---3--:R-:W-:Y:S02]  /*03d0*/  @!P0 FFMA R2, R25, R23, R2 ;  /* 0x0000001719028223 */ /* 0x008fe40000000002 */
[----:B------:R-:W3:Y:S05]  /*03e0*/  @!P0 LDG.E R23, desc[UR4][R14.64+0x14] ;  /* 0x000014040e178981 */ /* 0x000eea000c1e1900 */
[----:B------:R-:W4:Y:S01]  /*03f0*/  @!P0 LDC.64 R24, c[0x0][0x388] ;  /* 0x0000e200ff188b82 */ /* 0x000f220000000a00 */
[----:B-----5:R-:W-:-:S07]  /*0400*/  @!P0 FFMA R2, R29, R17, R2 ;  /* 0x000000111d028223 */ /* 0x020fce0000000002 */
[----:B------:R-:W5:Y:S01]  /*0410*/  @!P0 LDC.64 R28, c[0x0][0x388] ;  /* 0x0000e200ff1c8b82 */ /* 0x000f620000000a00 */
[----:B-1----:R-:W-:Y:S01]  /*0420*/  @!P0 IMAD.WIDE R26, R10, 0x4, R26 ;  /* 0x000000040a1a8825 */ /* 0x002fe200078e021a */
[----:B------:R-:W3:Y:S03]  /*0430*/  @!P0 LDG.E R17, desc[UR4][R14.64+0x10] ;  /* 0x000010040e118981 */ /* 0x000ee6000c1e1900 */
[----:B--2---:R-:W-:Y:S02]  /*0440*/  @!P0 IMAD.WIDE R18, R9, 0x4, R18 ;  /* 0x0000000409128825 */ /* 0x004fe400078e0212 */
[----:B------:R-:W3:Y:S04]  /*0450*/  @!P0 LDG.E R27, desc[UR4][R26.64] ;  /* 0x000000041a1b8981 */ /* 0x000ee8000c1e1900 */
[----:B------:R-:W2:Y:S01]  /*0460*/  @!P0 LDG.E R19, desc[UR4][R18.64] ;  /* 0x0000000412138981 */ /* 0x000ea2000c1e1900 */
[----:B----4-:R-:W-:-:S06]  /*0470*/  @!P0 IMAD.WIDE R24, R7, 0x4, R24 ;  /* 0x0000000407188825 */ /* 0x010fcc00078e0218 */
[----:B------:R-:W4:Y:S01]  /*0480*/  @!P0 LDG.E R25, desc[UR4][R24.64] ;  /* 0x0000000418198981 */ /* 0x000f22000c1e1900 */
[----:B-----5:R-:W-:-:S03]  /*0490*/  @!P0 IMAD.WIDE R28, R20, 0x4, R28 ;  /* 0x00000004141c8825 */ /* 0x020fc600078e021c */
[----:B------:R-:W4:Y:S04]  /*04a0*/  @!P0 LDG.E R18, desc[UR4][R14.64+0x18] ;  /* 0x000018040e128981 */ /* 0x000f28000c1e1900 */
[----:B------:R-:W5:Y:S04]  /*04b0*/  @!P0 LDG.E R29, desc[UR4][R28.64] ;  /* 0x000000041c1d8981 */ /* 0x000f68000c1e1900 */
[----:B------:R-:W5:Y:S01]  /*04c0*/  @!P0 LDG.E R24, desc[UR4][R14.64+0x1c] ;  /* 0x00001c040e188981 */ /* 0x000f62000c1e1900 */
[----:B------:R-:W-:Y:S01]  /*04d0*/  ISETP.NE.AND P2, PT, R22, RZ, PT ;  /* 0x000000ff1600720c */ /* 0x000fe20003f45270 */
[----:B------:R-:W-:Y:S01]  /*04e0*/  VIADD R21, R21, 0x8 ;  /* 0x0000000815157836 */ /* 0x000fe20000000000 */
[C---:B0-----:R-:W-:Y:S01]  /*04f0*/  LEA R20, R16.reuse, R20, 0x3 ;  /* 0x0000001410147211 */ /* 0x041fe200078e18ff */
[C---:B------:R-:W-:Y:S01]  /*0500*/  IMAD R11, R16.reuse, 0x8, R11 ;  /* 0x00000008100b7824 */ /* 0x040fe200078e020b */
[----:B------:R-:W-:-:S02]  /*0510*/  LEA R7, R16, R7, 0x3 ;  /* 0x0000000710077211 */ /* 0x000fc400078e18ff */
[C---:B------:R-:W-:Y:S02]  /*0520*/  LEA R9, R16.reuse, R9, 0x3 ;  /* 0x0000000910097211 */ /* 0x040fe400078e18ff */
[C---:B------:R-:W-:Y:S02]  /*0530*/  LEA R10, R16.reuse, R10, 0x3 ;  /* 0x0000000a100a7211 */ /* 0x040fe400078e18ff */
[C---:B------:R-:W-:Y:S02]  /*0540*/  LEA R12, R16.reuse, R12, 0x3 ;  /* 0x0000000c100c7211 */ /* 0x040fe400078e18ff */
[C---:B------:R-:W-:Y:S02]  /*0550*/  LEA R13, R16.reuse, R13, 0x3 ;  /* 0x0000000d100d7211 */ /* 0x040fe400078e18ff */
[----:B------:R-:W-:Y:S01]  /*0560*/  LEA R8, R16, R8, 0x3 ;  /* 0x0000000810087211 */ /* 0x000fe200078e18ff */
[----:B---3--:R-:W-:-:S04]  /*0570*/  @!P0 FFMA R2, R17, R27, R2 ;  /* 0x0000001b11028223 */ /* 0x008fc80000000002 */
[----:B--2---:R-:W-:-:S04]  /*0580*/  @!P0 FFMA R2, R23, R19, R2 ;  /* 0x0000001317028223 */ /* 0x004fc80000000002 */
[----:B----4-:R-:W-:-:S04]  /*0590*/  @!P0 FFMA R2, R18, R25, R2 ;  /* 0x0000001912028223 */ /* 0x010fc80000000002 */
[----:B-----5:R-:W-:Y:S01]  /*05a0*/  @!P0 FFMA R2, R24, R29, R2 ;  /* 0x0000001d18028223 */ /* 0x020fe20000000002 */
[----:B------:R-:W-:Y:S06]  /*05b0*/  @P2 BRA `(.L_x_2) ;  /* 0xfffffffc001c2947 */ /* 0x000fec000383ffff */
.L_x_1:
[----:B------:R-:W-:Y:S05]  /*05c0*/  @!P1 BRA `(.L_x_0) ;  /* 0x0000000400409947 */ /* 0x000fea0003800000 */
[----:B------:R-:W-:Y:S02]  /*05d0*/  ISETP.GE.U32.AND P2, PT, R4, 0x4, PT ;  /* 0x000000040400780c */ /* 0x000fe40003f46070 */
[----:B------:R-:W-:-:S04]  /*05e0*/  LOP3.LUT R7, R16, 0x3, RZ, 0xc0, !PT ;  /* 0x0000000310077812 */ /* 0x000fc800078ec0ff */
[----:B------:R-:W-:-:S07]  /*05f0*/  ISETP.NE.AND P1, PT, R7, RZ, PT ;  /* 0x000000ff0700720c */ /* 0x000fce0003f25270 */
[----:B------:R-:W-:Y:S06]  /*0600*/  @!P2 BRA `(.L_x_3) ;  /* 0x000000000090a947 */ /* 0x000fec0003800000 */
[----:B------:R-:W0:Y:S01]  /*0610*/  LDC.64 R14, c[0x0][0x380] ;  /* 0x0000e000ff0e7b82 */ /* 0x000e220000000a00 */
[----:B------:R-:W1:Y:S01]  /*0620*/  LDCU.64 UR6, c[0x0][0x380] ;  /* 0x00007000ff0677ac */ /* 0x000e620008000a00 */
[C---:B------:R-:W-:Y:S01]  /*0630*/  IADD3 R13, P2, PT, R5.reuse, R6, RZ ;  /* 0x00000006050d7210 */ /* 0x040fe20007f5e0ff */
[CC--:B------:R-:W-:Y:S02]  /*0640*/  @!P0 IMAD R4, R6.reuse, R16.reuse, R16 ;  /* 0x0000001006048224 */ /* 0x0c0fe400078e0210 */
[----:B------:R-:W-:Y:S01]  /*0650*/  @!P0 IMAD.IADD R17, R5, 0x1, R6 ;  /* 0x0000000105118824 */ /* 0x000fe200078e0206 */
[----:B------:R-:W-:Y:S01]  /*0660*/  IADD3.X R22, PT, PT, RZ, RZ, RZ, P2, !PT ;  /* 0x000000ffff167210 */ /* 0x000fe200017fe4ff */
[C---:B------:R-:W-:Y:S01]  /*0670*/  @!P0 IMAD R23, R6.reuse, R16, R3 ;  /* 0x0000001006178224 */ /* 0x040fe200078e0203 */
[----:B------:R-:W2:Y:S01]  /*0680*/  LDC.64 R20, c[0x0][0x388] ;  /* 0x0000e200ff147b82 */ /* 0x000ea20000000a00 */
[----:B------:R-:W-:Y:S02]  /*0690*/  @!P0 IADD3 R25, PT, PT, R3, R4, RZ ;  /* 0x0000000403198210 */ /* 0x000fe40007ffe0ff */
[----:B------:R-:W-:-:S05]  /*06a0*/  @!P0 IADD3 R4, PT, PT, R6, 0x2, RZ ;  /* 0x0000000206048810 */ /* 0x000fca0007ffe0ff */
[----:B------:R-:W3:Y:S01]  /*06b0*/  @!P0 LDC.64 R18, c[0x0][0x388] ;  /* 0x0000e200ff128b82 */ /* 0x000ee20000000a00 */
[----:B-1----:R-:W-:-:S04]  /*06c0*/  LEA R12, P2, R13, UR6, 0x2 ;  /* 0x000000060d0c7c11 */ /* 0x002fc8000f8410ff */
[----:B------:R-:W-:-:S03]  /*06d0*/  LEA.HI.X R13, R13, UR7, R22, 0x2, P2 ;  /* 0x000000070d0d7c11 */ /* 0x000fc600090f1416 */
[----:B------:R-:W1:Y:S01]  /*06e0*/  @!P0 LDC.64 R8, c[0x0][0x388] ;  /* 0x0000e200ff088b82 */ /* 0x000e620000000a00 */
[----:B0-----:R-:W-:Y:S01]  /*06f0*/  @!P0 IMAD.WIDE.U32 R14, R17, 0x4, R14 ;  /* 0x00000004110e8825 */ /* 0x001fe200078e000e */
[----:B------:R-:W-:-:S03]  /*0700*/  @!P0 IADD3 R22, PT, PT, R6, 0x3, RZ ;  /* 0x0000000306168810 */ /* 0x000fc60007ffe0ff */
[----:B------:R-:W-:Y:S02]  /*0710*/  @!P0 IMAD R17, R4, R16, R3 ;  /* 0x0000001004118224 */ /* 0x000fe400078e0203 */
[----:B------:R-:W4:Y:S01]  /*0720*/  @!P0 LDG.E R15, desc[UR4][R14.64] ;  /* 0x000000040e0f8981 */ /* 0x000f22000c1e1900 */
[----:B------:R-:W0:Y:S01]  /*0730*/  @!P0 LDC.64 R10, c[0x0][0x388] ;  /* 0x0000e200ff0a8b82 */ /* 0x000e220000000a00 */
[----:B--2---:R-:W-:-:S04]  /*0740*/  @!P0 IMAD.WIDE R20, R23, 0x4, R20 ;  /* 0x0000000417148825 */ /* 0x004fc800078e0214 */
[----:B---3--:R-:W-:Y:S02]  /*0750*/  @!P0 IMAD.WIDE R18, R25, 0x4, R18 ;  /* 0x0000000419128825 */ /* 0x008fe400078e0212 */
[----:B------:R-:W4:Y:S02]  /*0760*/  @!P0 LDG.E R20, desc[UR4][R20.64] ;  /* 0x0000000414148981 */ /* 0x000f24000c1e1900 */
[----:B------:R-:W-:Y:S02]  /*0770*/  @!P0 IMAD R23, R22, R16, R3 ;  /* 0x0000001016178224 */ /* 0x000fe400078e0203 */
[----:B------:R-:W2:Y:S01]  /*0780*/  @!P0 LDG.E R25, desc[UR4][R12.64+0xc] ;  /* 0x00000c040c198981 */ /* 0x000ea2000c1e1900 */
[----:B-1----:R-:W-:-:S03]  /*0790*/  @!P0 IMAD.WIDE R8, R17, 0x4, R8 ;  /* 0x0000000411088825 */ /* 0x002fc600078e0208 */
[----:B------:R-:W3:Y:S04]  /*07a0*/  @!P0 LDG.E R18, desc[UR4][R18.64] ;  /* 0x0000000412128981 */ /* 0x000ee8000c1e1900 */
[----:B------:R-:W3:Y:S01]  /*07b0*/  @!P0 LDG.E R17, desc[UR4][R12.64+0x4] ;  /* 0x000004040c118981 */ /* 0x000ee2000c1e1900 */
[----:B0-----:R-:W-:-:S03]  /*07c0*/  @!P0 IMAD.WIDE R10, R23, 0x4, R10 ;  /* 0x00000004170a8825 */ /* 0x001fc600078e020a */
[----:B------:R-:W5:Y:S04]  /*07d0*/  @!P0 LDG.E R8, desc[UR4][R8.64] ;  /* 0x0000000408088981 */ /* 0x000f68000c1e1900 */
[----:B------:R-:W5:Y:S04]  /*07e0*/  @!P0 LDG.E R23, desc[UR4][R12.64+0x8] ;  /* 0x000008040c178981 */ /* 0x000f68000c1e1900 */
[----:B------:R-:W2:Y:S01]  /*07f0*/  @!P0 LDG.E R10, desc[UR4][R10.64] ;  /* 0x000000040a0a8981 */ /* 0x000ea2000c1e1900 */
[----:B------:R-:W-:Y:S01]  /*0800*/  IADD3 R6, PT, PT, R6, 0x4, RZ ;  /* 0x0000000406067810 */ /* 0x000fe20007ffe0ff */
[----:B----4-:R-:W-:-:S04]  /*0810*/  @!P0 FFMA R2, R15, R20, R2 ;  /* 0x000000140f028223 */ /* 0x010fc80000000002 */
[----:B---3--:R-:W-:-:S04]  /*0820*/  @!P0 FFMA R2, R17, R18, R2 ;  /* 0x0000001211028223 */ /* 0x008fc80000000002 */
[----:B-----5:R-:W-:-:S04]  /*0830*/  @!P0 FFMA R2, R23, R8, R2 ;  /* 0x0000000817028223 */ /* 0x020fc80000000002 */
[----:B--2---:R-:W-:-:S07]  /*0840*/  @!P0 FFMA R2, R25, R10, R2 ;  /* 0x0000000a19028223 */ /* 0x004fce0000000002 */
.L_x_3:
[----:B------:R-:W-:Y:S05]  /*0850*/  @!P1 BRA `(.L_x_0) ;  /* 0x00000000009c9947 */ /* 0x000fea0003800000 */
[----:B------:R-:W0:Y:S01]  /*0860*/  LDC.64 R8, c[0x0][0x380] ;  /* 0x0000e000ff087b82 */ /* 0x000e220000000a00 */
[----:B------:R-:W-:Y:S02]  /*0870*/  ISETP.NE.AND P2, PT, R7, 0x1, PT ;  /* 0x000000010700780c */ /* 0x000fe40003f45270 */
[----:B------:R-:W-:Y:S02]  /*0880*/  LOP3.LUT R17, R16, 0x1, RZ, 0xc0, !PT ;  /* 0x0000000110117812 */ /* 0x000fe400078ec0ff */
[----:B------:R-:W-:Y:S02]  /*0890*/  MOV R7, R2 ;  /* 0x0000000200077202 */ /* 0x000fe40000000f00 */
[----:B------:R-:W-:Y:S01]  /*08a0*/  ISETP.NE.U32.OR P1, PT, R17, 0x1, P0 ;  /* 0x000000011100780c */ /* 0x000fe20000725470 */
[----:B------:R-:W1:Y:S06]  /*08b0*/  LDC.64 R10, c[0x0][0x388] ;  /* 0x0000e200ff0a7b82 */ /* 0x000e6c0000000a00 */
[----:B------:R-:W-:Y:S06]  /*08c0*/  @!P2 BRA `(.L_x_4) ;  /* 0x00000000005ca947 */ /* 0x000fec0003800000 */
[----:B------:R-:W2:Y:S01]  /*08d0*/  LDC.64 R20, c[0x0][0x380] ;  /* 0x0000e000ff147b82 */ /* 0x000ea20000000a00 */
[C---:B------:R-:W-:Y:S01]  /*08e0*/  @!P0 IMAD.IADD R7, R5.reuse, 0x1, R6 ;  /* 0x0000000105078824 */ /* 0x040fe200078e0206 */
[----:B------:R-:W-:Y:S01]  /*08f0*/  @!P0 IADD3 R4, P2, PT, R5, R6, RZ ;  /* 0x0000000605048210 */ /* 0x000fe20007f5e0ff */
[----:B------:R-:W-:-:S03]  /*0900*/  @!P0 IMAD R24, R6, R16, R16 ;  /* 0x0000001006188224 */ /* 0x000fc600078e0210 */
[----:B------:R-:W-:Y:S02]  /*0910*/  @!P0 IADD3.X R22, PT, PT, RZ, RZ, RZ, P2, !PT ;  /* 0x000000ffff168210 */ /* 0x000fe400017fe4ff */
[----:B------:R-:W3:Y:S01]  /*0920*/  @!P0 LDC.64 R12, c[0x0][0x380] ;  /* 0x0000e000ff0c8b82 */ /* 0x000ee20000000a00 */
[----:B------:R-:W-:-:S07]  /*0930*/  @!P0 IADD3 R23, PT, PT, R3, R24, RZ ;  /* 0x0000001803178210 */ /* 0x000fce0007ffe0ff */
[----:B------:R-:W4:Y:S08]  /*0940*/  LDC.64 R18, c[0x0][0x388] ;  /* 0x0000e200ff127b82 */ /* 0x000f300000000a00 */
[----:B------:R-:W5:Y:S01]  /*0950*/  @!P0 LDC.64 R14, c[0x0][0x388] ;  /* 0x0000e200ff0e8b82 */ /* 0x000f620000000a00 */
[----:B--2---:R-:W-:-:S04]  /*0960*/  @!P0 IMAD.WIDE.U32 R20, R7, 0x4, R20 ;  /* 0x0000000407148825 */ /* 0x004fc800078e0014 */
[----:B------:R-:W-:Y:S02]  /*0970*/  @!P0 IMAD R7, R6, R16, R3 ;  /* 0x0000001006078224 */ /* 0x000fe400078e0203 */
[----:B------:R-:W2:Y:S01]  /*0980*/  @!P0 LDG.E R21, desc[UR4][R20.64] ;  /* 0x0000000414158981 */ /* 0x000ea2000c1e1900 */
[----:B---3--:R-:W-:-:S04]  /*0990*/  @!P0 LEA R12, P2, R4, R12, 0x2 ;  /* 0x0000000c040c8211 */ /* 0x008fc800078410ff */
[----:B------:R-:W-:Y:S01]  /*09a0*/  @!P0 LEA.HI.X R13, R4, R13, R22, 0x2, P2 ;  /* 0x0000000d040d8211 */ /* 0x000fe200010f1416 */
[----:B----4-:R-:W-:-:S05]  /*09b0*/  @!P0 IMAD.WIDE R18, R7, 0x4, R18 ;  /* 0x0000000407128825 */ /* 0x010fca00078e0212 */
[----:B------:R-:W3:Y:S04]  /*09c0*/  @!P0 LDG.E R13, desc[UR4][R12.64+0x4] ;  /* 0x000004040c0d8981 */ /* 0x000ee8000c1e1900 */
[----:B------:R-:W2:Y:S01]  /*09d0*/  @!P0 LDG.E R18, desc[UR4][R18.64] ;  /* 0x0000000412128981 */ /* 0x000ea2000c1e1900 */
[----:B-----5:R-:W-:-:S06]  /*09e0*/  @!P0 IMAD.WIDE R14, R23, 0x4, R14 ;  /* 0x00000004170e8825 */ /* 0x020fcc00078e020e */
[----:B------:R-:W3:Y:S01]  /*09f0*/  @!P0 LDG.E R15, desc[UR4][R14.64] ;  /* 0x000000040e0f8981 */ /* 0x000ee2000c1e1900 */
[----:B------:R-:W-:Y:S01]  /*0a00*/  IADD3 R6, PT, PT, R6, 0x2, RZ ;  /* 0x0000000206067810 */ /* 0x000fe20007ffe0ff */
[----:B--2---:R-:W-:-:S04]  /*0a10*/  @!P0 FFMA R2, R21, R18, R2 ;  /* 0x0000001215028223 */ /* 0x004fc80000000002 */
[----:B---3--:R-:W-:-:S05]  /*0a20*/  @!P0 FFMA R2, R15, R13, R2 ;  /* 0x0000000d0f028223 */ /* 0x008fca0000000002 */
[----:B------:R-:W-:-:S07]  /*0a30*/  MOV R7, R2 ;  /* 0x0000000200077202 */ /* 0x000fce0000000f00 */
.L_x_4:
[----:B------:R-:W-:Y:S01]  /*0a40*/  @!P1 IADD3 R5, PT, PT, R5, R6, RZ ;  /* 0x0000000605059210 */ /* 0x000fe20007ffe0ff */
[----:B------:R-:W-:-:S04]  /*0a50*/  @!P1 IMAD R13, R6, R16, R3 ;  /* 0x00000010060d9224 */ /* 0x000fc800078e0203 */
[----:B0-----:R-:W-:-:S04]  /*0a60*/  @!P1 IMAD.WIDE.U32 R8, R5, 0x4, R8 ;  /* 0x0000000405089825 */ /* 0x001fc800078e0008 */
[----:B-1----:R-:W-:Y:S02]  /*0a70*/  @!P1 IMAD.WIDE R10, R13, 0x4, R10 ;  /* 0x000000040d0a9825 */ /* 0x002fe400078e020a */
[----:B------:R-:W2:Y:S04]  /*0a80*/  @!P1 LDG.E R8, desc[UR4][R8.64] ;  /* 0x0000000408089981 */ /* 0x000ea8000c1e1900 */
[----:B------:R-:W2:Y:S01]  /*0a90*/  @!P1 LDG.E R10, desc[UR4][R10.64] ;  /* 0x000000040a0a9981 */ /* 0x000ea2000c1e1900 */
[----:B------:R-:W-:-:S04]  /*0aa0*/  ISETP.NE.U32.AND P0, PT, R17, 0x1, PT ;  /* 0x000000011100780c */ /* 0x000fc80003f05070 */
[----:B------:R-:W-:Y:S01]  /*0ab0*/  FSEL R2, R7, R2, !P0 ;  /* 0x0000000207027208 */ /* 0x000fe20004000000 */
[----:B--2---:R-:W-:-:S08]  /*0ac0*/  @!P1 FFMA R2, R8, R10, R7 ;  /* 0x0000000a08029223 */ /* 0x004fd00000000007 */
.L_x_0:
[----:B------:R-:W-:-:S04]  /*0ad0*/  VIMNMX R5, PT, PT, R0, R3, !PT ;  /* 0x0000000300057248 */ /* 0x000fc80007fe0100 */
[----:B------:R-:W-:-:S13]  /*0ae0*/  ISETP.GE.AND P0, PT, R5, R16, PT ;  /* 0x000000100500720c */ /* 0x000fda0003f06270 */
[----:B------:R-:W-:Y:S05]  /*0af0*/  @P0 EXIT ;  /* 0x000000000000094d */ /* 0x000fea0003800000 */
[----:B------:R-:W0:Y:S01]  /*0b00*/  LDC.64 R4, c[0x0][0x390] ;  /* 0x0000e400ff047b82 */ /* 0x000e220000000a00 */
[----:B------:R-:W-:-:S04]  /*0b10*/  IMAD R3, R0, R16, R3 ;  /* 0x0000001000037224 */ /* 0x000fc800078e0203 */
[----:B0-----:R-:W-:-:S05]  /*0b20*/  IMAD.WIDE R4, R3, 0x4, R4 ;  /* 0x0000000403047825 */ /* 0x001fca00078e0204 */
[----:B------:R-:W-:Y:S01]  /*0b30*/  STG.E desc[UR4][R4.64], R2 ;  /* 0x0000000204007986 */ /* 0x000fe2000c101904 */
[----:B------:R-:W-:Y:S05]  /*0b40*/  EXIT ;  /* 0x000000000000794d */ /* 0x000fea0003800000 */
.L_x_5:
[----:B------:R-:W-:-:S00]  /*0b50*/  BRA `(.L_x_5) ;  /* 0xfffffffc00fc7947 */ /* 0x000fc0000383ffff */
[----:B------:R-:W-:-:S00]  /*0b60*/  NOP ;  /* 0x0000000000007918 */ /* 0x000fc00000000000 */
        /* <DEDUP_REMOVED lines=9> */
.L_x_6:


//--------------------- .nv.shared.reserved.0     --------------------------
	.section	.nv.shared.reserved.0,"aw",@nobits
	.weak		__nv_reservedSMEM_offset_0_alias
	.size		__nv_reservedSMEM_offset_0_alias, 0, 64
	.other		__nv_reservedSMEM_offset_0_alias,@"STO_CUDA_RESERVED_SHARED STV_DEFAULT"
__nv_reservedSMEM_offset_0_alias:
	.zero		0
	.zero		64


//--------------------- .nv.constant0._Z20matrixMultiplyKernelPfS_S_i --------------------------
	.section	.nv.constant0._Z20matrixMultiplyKernelPfS_S_i,"a",@progbits
	.sectionflags	@""
	.align	4
.nv.constant0._Z20matrixMultiplyKernelPfS_S_i:
	.zero		924


//--------------------- SYMBOLS --------------------------

	.type		.nv.reservedSmem.offset0,@object
	.size		.nv.reservedSmem.offset0,0x4
